//
// Generated by NVIDIA NVVM Compiler
//
// Compiler Build ID: CL-36424714
// Cuda compilation tools, release 13.0, V13.0.88
// Based on NVVM 20.0.0
//

.version 9.0
.target sm_100
.address_size 64

	// .globl	_Z13matmul_kernelPfS_S_S_ii

.visible .entry _Z13matmul_kernelPfS_S_S_ii(
	.param .u64 .ptr .align 1 _Z13matmul_kernelPfS_S_S_ii_param_0,
	.param .u64 .ptr .align 1 _Z13matmul_kernelPfS_S_S_ii_param_1,
	.param .u64 .ptr .align 1 _Z13matmul_kernelPfS_S_S_ii_param_2,
	.param .u64 .ptr .align 1 _Z13matmul_kernelPfS_S_S_ii_param_3,
	.param .u32 _Z13matmul_kernelPfS_S_S_ii_param_4,
	.param .u32 _Z13matmul_kernelPfS_S_S_ii_param_5
)
{
	.reg .pred 	%p<12>;
	.reg .b32 	%r<38>;
	.reg .b32 	%f<113>;
	.reg .b64 	%rd<35>;

	ld.param.u64 	%rd10, [_Z13matmul_kernelPfS_S_S_ii_param_0];
	ld.param.u64 	%rd12, [_Z13matmul_kernelPfS_S_S_ii_param_1];
	ld.param.u64 	%rd13, [_Z13matmul_kernelPfS_S_S_ii_param_2];
	ld.param.u64 	%rd11, [_Z13matmul_kernelPfS_S_S_ii_param_3];
	ld.param.u32 	%r24, [_Z13matmul_kernelPfS_S_S_ii_param_4];
	ld.param.u32 	%r23, [_Z13matmul_kernelPfS_S_S_ii_param_5];
	cvta.to.global.u64 	%rd1, %rd13;
	cvta.to.global.u64 	%rd2, %rd12;
	mov.u32 	%r25, %ctaid.x;
	mov.u32 	%r26, %ntid.x;
	mov.u32 	%r27, %tid.x;
	mad.lo.s32 	%r1, %r25, %r26, %r27;
	setp.ge.s32 	%p1, %r1, %r24;
	@%p1 bra 	$L__BB0_17;
	setp.eq.s64 	%p2, %rd11, 0;
	mov.f32 	%f112, 0f00000000;
	@%p2 bra 	$L__BB0_3;
	cvta.to.global.u64 	%rd14, %rd11;
	mul.wide.s32 	%rd15, %r1, 4;
	add.s64 	%rd16, %rd14, %rd15;
	ld.global.f32 	%f112, [%rd16];
$L__BB0_3:
	setp.lt.s32 	%p3, %r23, 1;
	@%p3 bra 	$L__BB0_16;
	mul.lo.s32 	%r2, %r23, %r1;
	and.b32  	%r3, %r23, 15;
	setp.lt.u32 	%p4, %r23, 16;
	mov.b32 	%r34, 0;
	@%p4 bra 	$L__BB0_7;
	and.b32  	%r34, %r23, 2147483632;
	neg.s32 	%r32, %r34;
	add.s64 	%rd33, %rd2, 32;
	add.s64 	%rd4, %rd1, 32;
	mov.u32 	%r31, %r2;
$L__BB0_6:
	.pragma "nounroll";
	mul.wide.s32 	%rd17, %r31, 4;
	add.s64 	%rd18, %rd4, %rd17;
	ld.global.f32 	%f18, [%rd33+-32];
	ld.global.f32 	%f19, [%rd18+-32];
	fma.rn.f32 	%f20, %f18, %f19, %f112;
	ld.global.f32 	%f21, [%rd33+-28];
	ld.global.f32 	%f22, [%rd18+-28];
	fma.rn.f32 	%f23, %f21, %f22, %f20;
	ld.global.f32 	%f24, [%rd33+-24];
	ld.global.f32 	%f25, [%rd18+-24];
	fma.rn.f32 	%f26, %f24, %f25, %f23;
	ld.global.f32 	%f27, [%rd33+-20];
	ld.global.f32 	%f28, [%rd18+-20];
	fma.rn.f32 	%f29, %f27, %f28, %f26;
	ld.global.f32 	%f30, [%rd33+-16];
	ld.global.f32 	%f31, [%rd18+-16];
	fma.rn.f32 	%f32, %f30, %f31, %f29;
	ld.global.f32 	%f33, [%rd33+-12];
	ld.global.f32 	%f34, [%rd18+-12];
	fma.rn.f32 	%f35, %f33, %f34, %f32;
	ld.global.f32 	%f36, [%rd33+-8];
	ld.global.f32 	%f37, [%rd18+-8];
	fma.rn.f32 	%f38, %f36, %f37, %f35;
	ld.global.f32 	%f39, [%rd33+-4];
	ld.global.f32 	%f40, [%rd18+-4];
	fma.rn.f32 	%f41, %f39, %f40, %f38;
	ld.global.f32 	%f42, [%rd33];
	ld.global.f32 	%f43, [%rd18];
	fma.rn.f32 	%f44, %f42, %f43, %f41;
	ld.global.f32 	%f45, [%rd33+4];
	ld.global.f32 	%f46, [%rd18+4];
	fma.rn.f32 	%f47, %f45, %f46, %f44;
	ld.global.f32 	%f48, [%rd33+8];
	ld.global.f32 	%f49, [%rd18+8];
	fma.rn.f32 	%f50, %f48, %f49, %f47;
	ld.global.f32 	%f51, [%rd33+12];
	ld.global.f32 	%f52, [%rd18+12];
	fma.rn.f32 	%f53, %f51, %f52, %f50;
	ld.global.f32 	%f54, [%rd33+16];
	ld.global.f32 	%f55, [%rd18+16];
	fma.rn.f32 	%f56, %f54, %f55, %f53;
	ld.global.f32 	%f57, [%rd33+20];
	ld.global.f32 	%f58, [%rd18+20];
	fma.rn.f32 	%f59, %f57, %f58, %f56;
	ld.global.f32 	%f60, [%rd33+24];
	ld.global.f32 	%f61, [%rd18+24];
	fma.rn.f32 	%f62, %f60, %f61, %f59;
	ld.global.f32 	%f63, [%rd33+28];
	ld.global.f32 	%f64, [%rd18+28];
	fma.rn.f32 	%f112, %f63, %f64, %f62;
	add.s32 	%r32, %r32, 16;
	add.s64 	%rd33, %rd33, 64;
	add.s32 	%r31, %r31, 16;
	setp.ne.s32 	%p5, %r32, 0;
	@%p5 bra 	$L__BB0_6;
$L__BB0_7:
	setp.eq.s32 	%p6, %r3, 0;
	@%p6 bra 	$L__BB0_16;
	and.b32  	%r11, %r23, 7;
	setp.lt.u32 	%p7, %r3, 8;
	@%p7 bra 	$L__BB0_10;
	mul.wide.u32 	%rd19, %r34, 4;
	add.s64 	%rd20, %rd2, %rd19;
	ld.global.f32 	%f66, [%rd20];
	add.s32 	%r29, %r34, %r2;
	mul.wide.s32 	%rd21, %r29, 4;
	add.s64 	%rd22, %rd1, %rd21;
	ld.global.f32 	%f67, [%rd22];
	fma.rn.f32 	%f68, %f66, %f67, %f112;
	ld.global.f32 	%f69, [%rd20+4];
	ld.global.f32 	%f70, [%rd22+4];
	fma.rn.f32 	%f71, %f69, %f70, %f68;
	ld.global.f32 	%f72, [%rd20+8];
	ld.global.f32 	%f73, [%rd22+8];
	fma.rn.f32 	%f74, %f72, %f73, %f71;
	ld.global.f32 	%f75, [%rd20+12];
	ld.global.f32 	%f76, [%rd22+12];
	fma.rn.f32 	%f77, %f75, %f76, %f74;
	ld.global.f32 	%f78, [%rd20+16];
	ld.global.f32 	%f79, [%rd22+16];
	fma.rn.f32 	%f80, %f78, %f79, %f77;
	ld.global.f32 	%f81, [%rd20+20];
	ld.global.f32 	%f82, [%rd22+20];
	fma.rn.f32 	%f83, %f81, %f82, %f80;
	ld.global.f32 	%f84, [%rd20+24];
	ld.global.f32 	%f85, [%rd22+24];
	fma.rn.f32 	%f86, %f84, %f85, %f83;
	ld.global.f32 	%f87, [%rd20+28];
	ld.global.f32 	%f88, [%rd22+28];
	fma.rn.f32 	%f112, %f87, %f88, %f86;
	add.s32 	%r34, %r34, 8;
$L__BB0_10:
	setp.eq.s32 	%p8, %r11, 0;
	@%p8 bra 	$L__BB0_16;
	and.b32  	%r14, %r23, 3;
	setp.lt.u32 	%p9, %r11, 4;
	@%p9 bra 	$L__BB0_13;
	mul.wide.u32 	%rd23, %r34, 4;
	add.s64 	%rd24, %rd2, %rd23;
	ld.global.f32 	%f90, [%rd24];
	add.s32 	%r30, %r34, %r2;
	mul.wide.s32 	%rd25, %r30, 4;
	add.s64 	%rd26, %rd1, %rd25;
	ld.global.f32 	%f91, [%rd26];
	fma.rn.f32 	%f92, %f90, %f91, %f112;
	ld.global.f32 	%f93, [%rd24+4];
	ld.global.f32 	%f94, [%rd26+4];
	fma.rn.f32 	%f95, %f93, %f94, %f92;
	ld.global.f32 	%f96, [%rd24+8];
	ld.global.f32 	%f97, [%rd26+8];
	fma.rn.f32 	%f98, %f96, %f97, %f95;
	ld.global.f32 	%f99, [%rd24+12];
	ld.global.f32 	%f100, [%rd26+12];
	fma.rn.f32 	%f112, %f99, %f100, %f98;
	add.s32 	%r34, %r34, 4;
$L__BB0_13:
	setp.eq.s32 	%p10, %r14, 0;
	@%p10 bra 	$L__BB0_16;
	add.s32 	%r37, %r34, %r2;
	mul.wide.u32 	%rd27, %r34, 4;
	add.s64 	%rd34, %rd2, %rd27;
	neg.s32 	%r36, %r14;
$L__BB0_15:
	.pragma "nounroll";
	mul.wide.s32 	%rd28, %r37, 4;
	add.s64 	%rd29, %rd1, %rd28;
	ld.global.f32 	%f101, [%rd34];
	ld.global.f32 	%f102, [%rd29];
	fma.rn.f32 	%f112, %f101, %f102, %f112;
	add.s32 	%r37, %r37, 1;
	add.s64 	%rd34, %rd34, 4;
	add.s32 	%r36, %r36, 1;
	setp.ne.s32 	%p11, %r36, 0;
	@%p11 bra 	$L__BB0_15;
$L__BB0_16:
	cvta.to.global.u64 	%rd30, %rd10;
	mul.wide.s32 	%rd31, %r1, 4;
	add.s64 	%rd32, %rd30, %rd31;
	st.global.f32 	[%rd32], %f112;
$L__BB0_17:
	ret;

}
	// .globl	_Z8add_biasPfS_i
.visible .entry _Z8add_biasPfS_i(
	.param .u64 .ptr .align 1 _Z8add_biasPfS_i_param_0,
	.param .u64 .ptr .align 1 _Z8add_biasPfS_i_param_1,
	.param .u32 _Z8add_biasPfS_i_param_2
)
{
	.reg .pred 	%p<2>;
	.reg .b32 	%r<6>;
	.reg .b32 	%f<4>;
	.reg .b64 	%rd<8>;

	ld.param.u64 	%rd1, [_Z8add_biasPfS_i_param_0];
	ld.param.u64 	%rd2, [_Z8add_biasPfS_i_param_1];
	ld.param.u32 	%r2, [_Z8add_biasPfS_i_param_2];
	mov.u32 	%r3, %ctaid.x;
	mov.u32 	%r4, %ntid.x;
	mov.u32 	%r5, %tid.x;
	mad.lo.s32 	%r1, %r3, %r4, %r5;
	setp.ge.s32 	%p1, %r1, %r2;
	@%p1 bra 	$L__BB1_2;
	cvta.to.global.u64 	%rd3, %rd2;
	cvta.to.global.u64 	%rd4, %rd1;
	mul.wide.s32 	%rd5, %r1, 4;
	add.s64 	%rd6, %rd3, %rd5;
	ld.global.f32 	%f1, [%rd6];
	add.s64 	%rd7, %rd4, %rd5;
	ld.global.f32 	%f2, [%rd7];
	add.f32 	%f3, %f1, %f2;
	st.global.f32 	[%rd7], %f3;
$L__BB1_2:
	ret;

}


// ===== COMPILED SASS (sm_100) =====

	.target	sm_100

	.elftype	@"ET_EXEC"


//--------------------- .note.nv.tkinfo           --------------------------
	.section	.note.nv.tkinfo,"",@"SHT_NOTE"
	.sectionflags	@"SHF_NOTE_NV_TKINFO"
	.tkinfo
        /*0018*/ 	.word	0x00000002
        /*0030*/ 	.string	""
        /*0030*/ 	.string	"ptxas"
        /*0030*/ 	.string	"Cuda compilation tools, release 13.0, V13.0.88"
        /*0030*/ 	.string	"Build cuda_13.0.r13.0/compiler.36424714_0"
        /*0030*/ 	.string	"-arch sm_100 -m 64 "



//--------------------- .note.nv.cuinfo           --------------------------
	.section	.note.nv.cuinfo,"",@"SHT_NOTE"
	.sectionflags	@"SHF_NOTE_NV_CUINFO"
        /*0018*/ 	.short	0x0002
        /*001a*/ 	.short	0x0064
        /*001c*/ 	.short	0x0082
	.zero		2


//--------------------- .nv.info                  --------------------------
	.section	.nv.info,"",@"SHT_CUDA_INFO"
	.align	4


	//----- nvinfo : EIATTR_REGCOUNT
	.align		4
        /*0000*/ 	.byte	0x04, 0x2f
        /*0002*/ 	.short	(.L_1 - .L_0)
	.align		4
.L_0:
        /*0004*/ 	.word	index@(_Z13matmul_kernelPfS_S_S_ii)
        /*0008*/ 	.word	0x0000001f


	//----- nvinfo : EIATTR_FRAME_SIZE
	.align		4
.L_1:
        /*000c*/ 	.byte	0x04, 0x11
        /*000e*/ 	.short	(.L_3 - .L_2)
	.align		4
.L_2:
        /*0010*/ 	.word	index@(_Z13matmul_kernelPfS_S_S_ii)
        /*0014*/ 	.word	0x00000000


	//----- nvinfo : EIATTR_REGCOUNT
	.align		4
.L_3:
        /*0018*/ 	.byte	0x04, 0x2f
        /*001a*/ 	.short	(.L_5 - .L_4)
	.align		4
.L_4:
        /*001c*/ 	.word	index@(_Z8add_biasPfS_i)
        /*0020*/ 	.word	0x0000000a


	//----- nvinfo : EIATTR_FRAME_SIZE
	.align		4
.L_5:
        /*0024*/ 	.byte	0x04, 0x11
        /*0026*/ 	.short	(.L_7 - .L_6)
	.align		4
.L_6:
        /*0028*/ 	.word	index@(_Z8add_biasPfS_i)
        /*002c*/ 	.word	0x00000000


	//----- nvinfo : EIATTR_MIN_STACK_SIZE
	.align		4
.L_7:
        /*0030*/ 	.byte	0x04, 0x12
        /*0032*/ 	.short	(.L_9 - .L_8)
	.align		4
.L_8:
        /*0034*/ 	.word	index@(_Z8add_biasPfS_i)
        /*0038*/ 	.word	0x00000000


	//----- nvinfo : EIATTR_MIN_STACK_SIZE
	.align		4
.L_9:
        /*003c*/ 	.byte	0x04, 0x12
        /*003e*/ 	.short	(.L_11 - .L_10)
	.align		4
.L_10:
        /*0040*/ 	.word	index@(_Z13matmul_kernelPfS_S_S_ii)
        /*0044*/ 	.word	0x00000000
.L_11:


//--------------------- .nv.compat                --------------------------
	.section	.nv.compat,"",@"SHT_CUDA_COMPAT_INFO"
	.align	4
        /*0000*/ 	.byte	0x02, 0x09, 0x00, 0x00, 0x02, 0x02, 0x01, 0x00, 0x02, 0x05, 0x05, 0x00, 0x03, 0x07, 0x01, 0x01
        /*0010*/ 	.byte	0x02, 0x03, 0x00, 0x00, 0x02, 0x06, 0x01, 0x00, 0x04, 0x0b, 0x08, 0x00, 0x09, 0x00, 0x00, 0x00
        /*0020*/ 	.byte	0x00, 0x00, 0x00, 0x00


//--------------------- .nv.info._Z8add_biasPfS_i --------------------------
	.section	.nv.info._Z8add_biasPfS_i,"",@"SHT_CUDA_INFO"
	.sectionflags	@""
	.align	4


	//----- nvinfo : EIATTR_CUDA_API_VERSION
	.align		4
        /*0000*/ 	.byte	0x04, 0x37
        /*0002*/ 	.short	(.L_13 - .L_12)
.L_12:
        /*0004*/ 	.word	0x00000082


	//----- nvinfo : EIATTR_KPARAM_INFO
	.align		4
.L_13:
        /*0008*/ 	.byte	0x04, 0x17
        /*000a*/ 	.short	(.L_15 - .L_14)
.L_14:
        /*000c*/ 	.word	0x00000000
        /*0010*/ 	.short	0x0002
        /*0012*/ 	.short	0x0010
        /*0014*/ 	.byte	0x00, 0xf0, 0x11, 0x00


	//----- nvinfo : EIATTR_KPARAM_INFO
	.align		4
.L_15:
        /*0018*/ 	.byte	0x04, 0x17
        /*001a*/ 	.short	(.L_17 - .L_16)
.L_16:
        /*001c*/ 	.word	0x00000000
        /*0020*/ 	.short	0x0001
        /*0022*/ 	.short	0x0008
        /*0024*/ 	.byte	0x00, 0xf5, 0x21, 0x00


	//----- nvinfo : EIATTR_KPARAM_INFO
	.align		4
.L_17:
        /*0028*/ 	.byte	0x04, 0x17
        /*002a*/ 	.short	(.L_19 - .L_18)
.L_18:
        /*002c*/ 	.word	0x00000000
        /*0030*/ 	.short	0x0000
        /*0032*/ 	.short	0x0000
        /*0034*/ 	.byte	0x00, 0xf5, 0x21, 0x00


	//----- nvinfo : EIATTR_SPARSE_MMA_MASK
	.align		4
.L_19:
        /*0038*/ 	.byte	0x03, 0x50
        /*003a*/ 	.short	0x0000


	//----- nvinfo : EIATTR_MAXREG_COUNT
	.align		4
        /*003c*/ 	.byte	0x03, 0x1b
        /*003e*/ 	.short	0x00ff


	//----- nvinfo : EIATTR_MERCURY_ISA_VERSION
	.align		4
        /*0040*/ 	.byte	0x03, 0x5f
        /*0042*/ 	.short	0x0101


	//----- nvinfo : EIATTR_VRC_CTA_INIT_COUNT
	.align		4
        /*0044*/ 	.byte	0x02, 0x4a
	.zero		1
	.zero		1


	//----- nvinfo : EIATTR_EXIT_INSTR_OFFSETS
	.align		4
        /*0048*/ 	.byte	0x04, 0x1c
        /*004a*/ 	.short	(.L_21 - .L_20)


	//   ....[0]....
.L_20:
        /*004c*/ 	.word	0x00000070


	//   ....[1]....
        /*0050*/ 	.word	0x00000110


	//----- nvinfo : EIATTR_CBANK_PARAM_SIZE
	.align		4
.L_21:
        /*0054*/ 	.byte	0x03, 0x19
        /*0056*/ 	.short	0x0014


	//----- nvinfo : EIATTR_PARAM_CBANK
	.align		4
        /*0058*/ 	.byte	0x04, 0x0a
        /*005a*/ 	.short	(.L_23 - .L_22)
	.align		4
.L_22:
        /*005c*/ 	.word	index@(.nv.constant0._Z8add_biasPfS_i)
        /*0060*/ 	.short	0x0380
        /*0062*/ 	.short	0x0014


	//----- nvinfo : EIATTR_SW_WAR
	.align		4
.L_23:
        /*0064*/ 	.byte	0x04, 0x36
        /*0066*/ 	.short	(.L_25 - .L_24)
.L_24:
        /*0068*/ 	.word	0x00000008
.L_25:


//--------------------- .nv.info._Z13matmul_kernelPfS_S_S_ii --------------------------
	.section	.nv.info._Z13matmul_kernelPfS_S_S_ii,"",@"SHT_CUDA_INFO"
	.sectionflags	@""
	.align	4


	//----- nvinfo : EIATTR_CUDA_API_VERSION
	.align		4
        /*0000*/ 	.byte	0x04, 0x37
        /*0002*/ 	.short	(.L_27 - .L_26)
.L_26:
        /*0004*/ 	.word	0x00000082


	//----- nvinfo : EIATTR_KPARAM_INFO
	.align		4
.L_27:
        /*0008*/ 	.byte	0x04, 0x17
        /*000a*/ 	.short	(.L_29 - .L_28)
.L_28:
        /*000c*/ 	.word	0x00000000
        /*0010*/ 	.short	0x0005
        /*0012*/ 	.short	0x0024
        /*0014*/ 	.byte	0x00, 0xf0, 0x11, 0x00


	//----- nvinfo : EIATTR_KPARAM_INFO
	.align		4
.L_29:
        /*0018*/ 	.byte	0x04, 0x17
        /*001a*/ 	.short	(.L_31 - .L_30)
.L_30:
        /*001c*/ 	.word	0x00000000
        /*0020*/ 	.short	0x0004
        /*0022*/ 	.short	0x0020
        /*0024*/ 	.byte	0x00, 0xf0, 0x11, 0x00


	//----- nvinfo : EIATTR_KPARAM_INFO
	.align		4
.L_31:
        /*0028*/ 	.byte	0x04, 0x17
        /*002a*/ 	.short	(.L_33 - .L_32)
.L_32:
        /*002c*/ 	.word	0x00000000
        /*0030*/ 	.short	0x0003
        /*0032*/ 	.short	0x0018
        /*0034*/ 	.byte	0x00, 0xf5, 0x21, 0x00


	//----- nvinfo : EIATTR_KPARAM_INFO
	.align		4
.L_33:
        /*0038*/ 	.byte	0x04, 0x17
        /*003a*/ 	.short	(.L_35 - .L_34)
.L_34:
        /*003c*/ 	.word	0x00000000
        /*0040*/ 	.short	0x0002
        /*0042*/ 	.short	0x0010
        /*0044*/ 	.byte	0x00, 0xf5, 0x21, 0x00


	//----- nvinfo : EIATTR_KPARAM_INFO
	.align		4
.L_35:
        /*0048*/ 	.byte	0x04, 0x17
        /*004a*/ 	.short	(.L_37 - .L_36)
.L_36:
        /*004c*/ 	.word	0x00000000
        /*0050*/ 	.short	0x0001
        /*0052*/ 	.short	0x0008
        /*0054*/ 	.byte	0x00, 0xf5, 0x21, 0x00


	//----- nvinfo : EIATTR_KPARAM_INFO
	.align		4
.L_37:
        /*0058*/ 	.byte	0x04, 0x17
        /*005a*/ 	.short	(.L_39 - .L_38)
.L_38:
        /*005c*/ 	.word	0x00000000
        /*0060*/ 	.short	0x0000
        /*0062*/ 	.short	0x0000
        /*0064*/ 	.byte	0x00, 0xf5, 0x21, 0x00


	//----- nvinfo : EIATTR_SPARSE_MMA_MASK
	.align		4
.L_39:
        /*0068*/ 	.byte	0x03, 0x50
        /*006a*/ 	.short	0x0000


	//----- nvinfo : EIATTR_MAXREG_COUNT
	.align		4
        /*006c*/ 	.byte	0x03, 0x1b
        /*006e*/ 	.short	0x00ff


	//----- nvinfo : EIATTR_MERCURY_ISA_VERSION
	.align		4
        /*0070*/ 	.byte	0x03, 0x5f
        /*0072*/ 	.short	0x0101


	//----- nvinfo : EIATTR_VRC_CTA_INIT_COUNT
	.align		4
        /*0074*/ 	.byte	0x02, 0x4a
	.zero		1
	.zero		1


	//----- nvinfo : EIATTR_EXIT_INSTR_OFFSETS
	.align		4
        /*0078*/ 	.byte	0x04, 0x1c
        /*007a*/ 	.short	(.L_41 - .L_40)


	//   ....[0]....
.L_40:
        /*007c*/ 	.word	0x00000070


	//   ....[1]....
        /*0080*/ 	.word	0x00000af0


	//----- nvinfo : EIATTR_CBANK_PARAM_SIZE
	.align		4
.L_41:
        /*0084*/ 	.byte	0x03, 0x19
        /*0086*/ 	.short	0x0028


	//----- nvinfo : EIATTR_PARAM_CBANK
	.align		4
        /*0088*/ 	.byte	0x04, 0x0a
        /*008a*/ 	.short	(.L_43 - .L_42)
	.align		4
.L_42:
        /*008c*/ 	.word	index@(.nv.constant0._Z13matmul_kernelPfS_S_S_ii)
        /*0090*/ 	.short	0x0380
        /*0092*/ 	.short	0x0028


	//----- nvinfo : EIATTR_SW_WAR
	.align		4
.L_43:
        /*0094*/ 	.byte	0x04, 0x36
        /*0096*/ 	.short	(.L_45 - .L_44)
.L_44:
        /*0098*/ 	.word	0x00000008
.L_45:


//--------------------- .nv.callgraph             --------------------------
	.section	.nv.callgraph,"",@"SHT_CUDA_CALLGRAPH"
	.align	4
	.sectionentsize	8
	.align		4
        /*0000*/ 	.word	0x00000000
	.align		4
        /*0004*/ 	.word	0xffffffff
	.align		4
        /*0008*/ 	.word	0x00000000
	.align		4
        /*000c*/ 	.word	0xfffffffe
	.align		4
        /*0010*/ 	.word	0x00000000
	.align		4
        /*0014*/ 	.word	0xfffffffd
	.align		4
        /*0018*/ 	.word	0x00000000
	.align		4
        /*001c*/ 	.word	0xfffffffc


//--------------------- .text._Z8add_biasPfS_i    --------------------------
	.section	.text._Z8add_biasPfS_i,"ax",@progbits
	.align	128
        .global         _Z8add_biasPfS_i
        .type           _Z8add_biasPfS_i,@function
        .size           _Z8add_biasPfS_i,(.L_x_9 - _Z8add_biasPfS_i)
        .other          _Z8add_biasPfS_i,@"STO_CUDA_ENTRY STV_DEFAULT"
_Z8add_biasPfS_i:
.text._Z8add_biasPfS_i:
[----:B------:R-:W-:Y:S01]  /*0000*/  LDC R1, c[0x0][0x37c] ;  /* 0x0000df00ff017b82 */ /* 0x000fe20000000800 */
[----:B------:R-:W0:Y:S07]  /*0010*/  S2R R0, SR_TID.X ;  /* 0x0000000000007919 */ /* 0x000e2e0000002100 */
[----:B------:R-:W0:Y:S01]  /*0020*/  S2UR UR4, SR_CTAID.X ;  /* 0x00000000000479c3 */ /* 0x000e220000002500 */
[----:B------:R-:W1:Y:S07]  /*0030*/  LDCU UR5, c[0x0][0x390] ;  /* 0x00007200ff0577ac */ /* 0x000e6e0008000800 */
[----:B------:R-:W0:Y:S02]  /*0040*/  LDC R7, c[0x0][0x360] ;  /* 0x0000d800ff077b82 */ /* 0x000e240000000800 */
[----:B0-----:R-:W-:-:S05]  /*0050*/  IMAD R7, R7, UR4, R0 ;  /* 0x0000000407077c24 */ /* 0x001fca000f8e0200 */
[----:B-1----:R-:W-:-:S13]  /*0060*/  ISETP.GE.AND P0, PT, R7, UR5, PT ;  /* 0x0000000507007c0c */ /* 0x002fda000bf06270 */
[----:B------:R-:W-:Y:S05]  /*0070*/  @P0 EXIT ;  /* 0x000000000000094d */ /* 0x000fea0003800000 */
[----:B------:R-:W0:Y:S01]  /*0080*/  LDC.64 R2, c[0x0][0x388] ;  /* 0x0000e200ff027b82 */ /* 0x000e220000000a00 */
[----:B------:R-:W1:Y:S07]  /*0090*/  LDCU.64 UR4, c[0x0][0x358] ;  /* 0x00006b00ff0477ac */ /* 0x000e6e0008000a00 */
[----:B------:R-:W2:Y:S01]  /*00a0*/  LDC.64 R4, c[0x0][0x380] ;  /* 0x0000e000ff047b82 */ /* 0x000ea20000000a00 */
[----:B0-----:R-:W-:-:S06]  /*00b0*/  IMAD.WIDE R2, R7, 0x4, R2 ;  /* 0x0000000407027825 */ /* 0x001fcc00078e0202 */
[----:B-1----:R-:W3:Y:S01]  /*00c0*/  LDG.E R2, desc[UR4][R2.64] ;  /* 0x0000000402027981 */ /* 0x002ee2000c1e1900 */
[----:B--2---:R-:W-:-:S05]  /*00d0*/  IMAD.WIDE R4, R7, 0x4, R4 ;  /* 0x0000000407047825 */ /* 0x004fca00078e0204 */
[----:B------:R-:W3:Y:S02]  /*00e0*/  LDG.E R7, desc[UR4][R4.64] ;  /* 0x0000000404077981 */ /* 0x000ee4000c1e1900 */
[----:B---3--:R-:W-:-:S05]  /*00f0*/  FADD R7, R2, R7 ;  /* 0x0000000702077221 */ /* 0x008fca0000000000 */
[----:B------:R-:W-:Y:S01]  /*0100*/  STG.E desc[UR4][R4.64], R7 ;  /* 0x0000000704007986 */ /* 0x000fe2000c101904 */
[----:B------:R-:W-:Y:S05]  /*0110*/  EXIT ;  /* 0x000000000000794d */ /* 0x000fea0003800000 */
.L_x_0:
[----:B------:R-:W-:-:S00]  /*0120*/  BRA `(.L_x_0) ;  /* 0xfffffffc00fc7947 */ /* 0x000fc0000383ffff */
[----:B------:R-:W-:-:S00]  /*0130*/  NOP ;  /* 0x0000000000007918 */ /* 0x000fc00000000000 */
        /* <DEDUP_REMOVED lines=12> */
.L_x_9:


//--------------------- .text._Z13matmul_kernelPfS_S_S_ii --------------------------
	.section	.text._Z13matmul_kernelPfS_S_S_ii,"ax",@progbits
	.align	128
        .global         _Z13matmul_kernelPfS_S_S_ii
        .type           _Z13matmul_kernelPfS_S_S_ii,@function
        .size           _Z13matmul_kernelPfS_S_S_ii,(.L_x_10 - _Z13matmul_kernelPfS_S_S_ii)
        .other          _Z13matmul_kernelPfS_S_S_ii,@"STO_CUDA_ENTRY STV_DEFAULT"
_Z13matmul_kernelPfS_S_S_ii:
.text._Z13matmul_kernelPfS_S_S_ii:
        /* <DEDUP_REMOVED lines=8> */
[----:B------:R-:W0:Y:S01]  /*0080*/  LDCU.64 UR4, c[0x0][0x398] ;  /* 0x00007300ff0477ac */ /* 0x000e220008000a00 */
[----:B------:R-:W-:Y:S01]  /*0090*/  HFMA2 R15, -RZ, RZ, 0, 0 ;  /* 0x00000000ff0f7431 */ /* 0x000fe200000001ff */
[----:B------:R-:W1:Y:S01]  /*00a0*/  LDCU.64 UR12, c[0x0][0x358] ;  /* 0x00006b00ff0c77ac */ /* 0x000e620008000a00 */
[----:B0-----:R-:W-:-:S04]  /*00b0*/  UISETP.NE.U32.AND UP0, UPT, UR4, URZ, UPT ;  /* 0x000000ff0400728c */ /* 0x001fc8000bf05070 */
[----:B------:R-:W-:-:S09]  /*00c0*/  UISETP.NE.AND.EX UP0, UPT, UR5, URZ, UPT, UP0 ;  /* 0x000000ff0500728c */ /* 0x000fd2000bf05300 */
[----:B-1----:R-:W-:Y:S05]  /*00d0*/  BRA.U !UP0, `(.L_x_1) ;  /* 0x00000001080c7547 */ /* 0x002fea000b800000 */
[----:B------:R-:W0:Y:S02]  /*00e0*/  LDC.64 R2, c[0x0][0x398] ;  /* 0x0000e600ff027b82 */ /* 0x000e240000000a00 */
[----:B0-----:R-:W-:-:S05]  /*00f0*/  IMAD.WIDE R2, R0, 0x4, R2 ;  /* 0x0000000400027825 */ /* 0x001fca00078e0202 */
[----:B------:R0:W5:Y:S02]  /*0100*/  LDG.E R15, desc[UR12][R2.64] ;  /* 0x0000000c020f7981 */ /* 0x000164000c1e1900 */
.L_x_1:
[----:B------:R-:W1:Y:S02]  /*0110*/  LDCU UR8, c[0x0][0x3a4] ;  /* 0x00007480ff0877ac */ /* 0x000e640008000800 */
[----:B-1----:R-:W-:-:S09]  /*0120*/  UISETP.GE.AND UP0, UPT, UR8, 0x1, UPT ;  /* 0x000000010800788c */ /* 0x002fd2000bf06270 */
[----:B------:R-:W-:Y:S05]  /*0130*/  BRA.U !UP0, `(.L_x_2) ;  /* 0x0000000908607547 */ /* 0x000fea000b800000 */
[----:B------:R-:W-:Y:S02]  /*0140*/  UISETP.GE.U32.AND UP1, UPT, UR8, 0x10, UPT ;  /* 0x000000100800788c */ /* 0x000fe4000bf26070 */
[----:B------:R-:W-:Y:S01]  /*0150*/  IMAD R7, R0, UR8, RZ ;  /* 0x0000000800077c24 */ /* 0x000fe2000f8e02ff */
[----:B------:R-:W-:Y:S01]  /*0160*/  ULOP3.LUT UR9, UR8, 0xf, URZ, 0xc0, !UPT ;  /* 0x0000000f08097892 */ /* 0x000fe2000f8ec0ff */
[----:B------:R-:W-:-:S03]  /*0170*/  MOV R8, RZ ;  /* 0x000000ff00087202 */ /* 0x000fc60000000f00 */
[----:B------:R-:W-:Y:S02]  /*0180*/  UISETP.NE.AND UP0, UPT, UR9, URZ, UPT ;  /* 0x000000ff0900728c */ /* 0x000fe4000bf05270 */
[----:B------:R-:W-:Y:S09]  /*0190*/  BRA.U !UP1, `(.L_x_3) ;  /* 0x0000000509147547 */ /* 0x000ff2000b800000 */
[----:B------:R-:W1:Y:S01]  /*01a0*/  LDCU.64 UR6, c[0x0][0x388] ;  /* 0x00007100ff0677ac */ /* 0x000e620008000a00 */
[----:B------:R-:W-:Y:S01]  /*01b0*/  MOV R6, R7 ;  /* 0x0000000700067202 */ /* 0x000fe20000000f00 */
[----:B------:R-:W2:Y:S01]  /*01c0*/  LDCU.64 UR4, c[0x0][0x390] ;  /* 0x00007200ff0477ac */ /* 0x000ea20008000a00 */
[----:B------:R-:W-:-:S04]  /*01d0*/  ULOP3.LUT UR10, UR8, 0x7ffffff0, URZ, 0xc0, !UPT ;  /* 0x7ffffff0080a7892 */ /* 0x000fc8000f8ec0ff */
[----:B------:R-:W-:Y:S02]  /*01e0*/  UIADD3 UR11, UPT, UPT, -UR10, URZ, URZ ;  /* 0x000000ff0a0b7290 */ /* 0x000fe4000fffe1ff */
[----:B------:R-:W-:Y:S01]  /*01f0*/  MOV R8, UR10 ;  /* 0x0000000a00087c02 */ /* 0x000fe20008000f00 */
[----:B-1----:R-:W-:-:S04]  /*0200*/  UIADD3 UR6, UP1, UPT, UR6, 0x20, URZ ;  /* 0x0000002006067890 */ /* 0x002fc8000ff3e0ff */
[----:B------:R-:W-:Y:S02]  /*0210*/  UIADD3.X UR7, UPT, UPT, URZ, UR7, URZ, UP1, !UPT ;  /* 0x00000007ff077290 */ /* 0x000fe40008ffe4ff */
[----:B--2---:R-:W-:Y:S01]  /*0220*/  UIADD3 UR4, UP2, UPT, UR4, 0x20, URZ ;  /* 0x0000002004047890 */ /* 0x004fe2000ff5e0ff */
[----:B0-----:R-:W-:-:S03]  /*0230*/  MOV R2, UR6 ;  /* 0x0000000600027c02 */ /* 0x001fc60008000f00 */
[----:B------:R-:W-:Y:S01]  /*0240*/  MOV R3, UR7 ;  /* 0x0000000700037c02 */ /* 0x000fe20008000f00 */
[----:B------:R-:W-:-:S12]  /*0250*/  UIADD3.X UR5, UPT, UPT, URZ, UR5, URZ, UP2, !UPT ;  /* 0x00000005ff057290 */ /* 0x000fd800097fe4ff */
.L_x_4:
[----:B------:R-:W-:Y:S01]  /*0260*/  MOV R4, UR4 ;  /* 0x0000000400047c02 */ /* 0x000fe20008000f00 */
[----:B------:R-:W2:Y:S01]  /*0270*/  LDG.E R16, desc[UR12][R2.64+-0x20] ;  /* 0xffffe00c02107981 */ /* 0x000ea2000c1e1900 */
[----:B------:R-:W-:-:S03]  /*0280*/  MOV R5, UR5 ;  /* 0x0000000500057c02 */ /* 0x000fc60008000f00 */
[----:B------:R-:W3:Y:S01]  /*0290*/  LDG.E R18, desc[UR12][R2.64+-0x1c] ;  /* 0xffffe40c02127981 */ /* 0x000ee2000c1e1900 */
[----:B------:R-:W-:-:S03]  /*02a0*/  IMAD.WIDE R4, R6, 0x4, R4 ;  /* 0x0000000406047825 */ /* 0x000fc600078e0204 */
[----:B------:R-:W4:Y:S04]  /*02b0*/  LDG.E R19, desc[UR12][R2.64+-0x18] ;  /* 0xffffe80c02137981 */ /* 0x000f28000c1e1900 */
[----:B------:R-:W2:Y:S04]  /*02c0*/  LDG.E R17, desc[UR12][R4.64+-0x20] ;  /* 0xffffe00c04117981 */ /* 0x000ea8000c1e1900 */
[----:B------:R-:W3:Y:S04]  /*02d0*/  LDG.E R25, desc[UR12][R4.64+-0x1c] ;  /* 0xffffe40c04197981 */ /* 0x000ee8000c1e1900 */
[----:B------:R-:W4:Y:S04]  /*02e0*/  LDG.E R20, desc[UR12][R4.64+-0x18] ;  /* 0xffffe80c04147981 */ /* 0x000f28000c1e1900 */
        /* <DEDUP_REMOVED lines=9> */
[----:B------:R-:W4:Y:S01]  /*0380*/  LDG.E R14, desc[UR12][R4.64+-0x4] ;  /* 0xfffffc0c040e7981 */ /* 0x000f22000c1e1900 */
[----:B--2--5:R-:W-:-:S03]  /*0390*/  FFMA R17, R16, R17, R15 ;  /* 0x0000001110117223 */ /* 0x024fc6000000000f */
[----:B------:R-:W2:Y:S04]  /*03a0*/  LDG.E R15, desc[UR12][R2.64] ;  /* 0x0000000c020f7981 */ /* 0x000ea8000c1e1900 */
[----:B------:R-:W2:Y:S01]  /*03b0*/  LDG.E R16, desc[UR12][R4.64] ;  /* 0x0000000c04107981 */ /* 0x000ea2000c1e1900 */
[----:B---3--:R-:W-:-:S03]  /*03c0*/  FFMA R26, R18, R25, R17 ;  /* 0x00000019121a7223 */ /* 0x008fc60000000011 */
[----:B------:R-:W3:Y:S01]  /*03d0*/  LDG.E R17, desc[UR12][R2.64+0x4] ;  /* 0x0000040c02117981 */ /* 0x000ee2000c1e1900 */
[----:B----4-:R-:W-:-:S03]  /*03e0*/  FFMA R25, R19, R20, R26 ;  /* 0x0000001413197223 */ /* 0x010fc6000000001a */
[----:B------:R-:W3:Y:S04]  /*03f0*/  LDG.E R18, desc[UR12][R4.64+0x4] ;  /* 0x0000040c04127981 */ /* 0x000ee8000c1e1900 */
[----:B------:R-:W4:Y:S01]  /*0400*/  LDG.E R19, desc[UR12][R2.64+0x8] ;  /* 0x0000080c02137981 */ /* 0x000f22000c1e1900 */
[----:B------:R-:W-:-:S03]  /*0410*/  FFMA R26, R22, R21, R25 ;  /* 0x00000015161a7223 */ /* 0x000fc60000000019 */
[----:B------:R-:W4:Y:S04]  /*0420*/  LDG.E R20, desc[UR12][R4.64+0x8] ;  /* 0x0000080c04147981 */ /* 0x000f28000c1e1900 */
        /* <DEDUP_REMOVED lines=9> */
[----:B------:R-:W4:Y:S04]  /*04c0*/  LDG.E R12, desc[UR12][R2.64+0x18] ;  /* 0x0000180c020c7981 */ /* 0x000f28000c1e1900 */
[----:B------:R-:W4:Y:S04]  /*04d0*/  LDG.E R11, desc[UR12][R4.64+0x18] ;  /* 0x0000180c040b7981 */ /* 0x000f28000c1e1900 */
[----:B------:R-:W4:Y:S04]  /*04e0*/  LDG.E R26, desc[UR12][R4.64+0x1c] ;  /* 0x00001c0c041a7981 */ /* 0x000f28000c1e1900 */
[----:B------:R0:W4:Y:S01]  /*04f0*/  LDG.E R25, desc[UR12][R2.64+0x1c] ;  /* 0x00001c0c02197981 */ /* 0x000122000c1e1900 */
[----:B------:R-:W-:Y:S01]  /*0500*/  FFMA R14, R13, R14, R28 ;  /* 0x0000000e0d0e7223 */ /* 0x000fe2000000001c */
[----:B------:R-:W-:-:S04]  /*0510*/  UIADD3 UR11, UPT, UPT, UR11, 0x10, URZ ;  /* 0x000000100b0b7890 */ /* 0x000fc8000fffe0ff */
[----:B------:R-:W-:Y:S01]  /*0520*/  UISETP.NE.AND UP1, UPT, UR11, URZ, UPT ;  /* 0x000000ff0b00728c */ /* 0x000fe2000bf25270 */
[----:B0-----:R-:W-:Y:S02]  /*0530*/  IADD3 R2, P0, PT, R2, 0x40, RZ ;  /* 0x0000004002027810 */ /* 0x001fe40007f1e0ff */
[----:B------:R-:W-:Y:S02]  /*0540*/  IADD3 R6, PT, PT, R6, 0x10, RZ ;  /* 0x0000001006067810 */ /* 0x000fe40007ffe0ff */
[----:B------:R-:W-:Y:S01]  /*0550*/  IADD3.X R3, PT, PT, RZ, R3, RZ, P0, !PT ;  /* 0x00000003ff037210 */ /* 0x000fe200007fe4ff */
[----:B--2---:R-:W-:-:S04]  /*0560*/  FFMA R14, R15, R16, R14 ;  /* 0x000000100f0e7223 */ /* 0x004fc8000000000e */
[----:B---3--:R-:W-:-:S04]  /*0570*/  FFMA R14, R17, R18, R14 ;  /* 0x00000012110e7223 */ /* 0x008fc8000000000e */
[----:B----4-:R-:W-:-:S04]  /*0580*/  FFMA R14, R19, R20, R14 ;  /* 0x00000014130e7223 */ /* 0x010fc8000000000e */
[----:B------:R-:W-:-:S04]  /*0590*/  FFMA R14, R21, R22, R14 ;  /* 0x00000016150e7223 */ /* 0x000fc8000000000e */
[----:B------:R-:W-:-:S04]  /*05a0*/  FFMA R14, R23, R24, R14 ;  /* 0x00000018170e7223 */ /* 0x000fc8000000000e */
[----:B------:R-:W-:-:S04]  /*05b0*/  FFMA R9, R9, R10, R14 ;  /* 0x0000000a09097223 */ /* 0x000fc8000000000e */
[----:B------:R-:W-:-:S04]  /*05c0*/  FFMA R12, R12, R11, R9 ;  /* 0x0000000b0c0c7223 */ /* 0x000fc80000000009 */
[----:B------:R-:W-:Y:S01]  /*05d0*/  FFMA R15, R25, R26, R12 ;  /* 0x0000001a190f7223 */ /* 0x000fe2000000000c */
[----:B------:R-:W-:Y:S06]  /*05e0*/  BRA.U UP1, `(.L_x_4) ;  /* 0xfffffffd011c7547 */ /* 0x000fec000b83ffff */
.L_x_3:
[----:B------:R-:W-:Y:S05]  /*05f0*/  BRA.U !UP0, `(.L_x_2) ;  /* 0x0000000508307547 */ /* 0x000fea000b800000 */
[----:B------:R-:W-:Y:S02]  /*0600*/  UISETP.GE.U32.AND UP0, UPT, UR9, 0x8, UPT ;  /* 0x000000080900788c */ /* 0x000fe4000bf06070 */
[----:B------:R-:W-:-:S04]  /*0610*/  ULOP3.LUT UR5, UR8, 0x7, URZ, 0xc0, !UPT ;  /* 0x0000000708057892 */ /* 0x000fc8000f8ec0ff */
[----:B------:R-:W-:-:S03]  /*0620*/  UISETP.NE.AND UP1, UPT, UR5, URZ, UPT ;  /* 0x000000ff0500728c */ /* 0x000fc6000bf25270 */
[----:B------:R-:W-:Y:S08]  /*0630*/  BRA.U !UP0, `(.L_x_5) ;  /* 0x0000000108787547 */ /* 0x000ff0000b800000 */
[----:B0-----:R-:W0:Y:S01]  /*0640*/  LDC.64 R2, c[0x0][0x390] ;  /* 0x0000e400ff027b82 */ /* 0x001e220000000a00 */
[----:B------:R-:W-:-:S07]  /*0650*/  IADD3 R9, PT, PT, R7, R8, RZ ;  /* 0x0000000807097210 */ /* 0x000fce0007ffe0ff */
[----:B------:R-:W1:Y:S01]  /*0660*/  LDC.64 R4, c[0x0][0x388] ;  /* 0x0000e200ff047b82 */ /* 0x000e620000000a00 */
[----:B0-----:R-:W-:-:S05]  /*0670*/  IMAD.WIDE R2, R9, 0x4, R2 ;  /* 0x0000000409027825 */ /* 0x001fca00078e0202 */
[----:B------:R-:W2:Y:S01]  /*0680*/  LDG.E R11, desc[UR12][R2.64] ;  /* 0x0000000c020b7981 */ /* 0x000ea2000c1e1900 */
[----:B-1----:R-:W-:-:S03]  /*0690*/  IMAD.WIDE.U32 R4, R8, 0x4, R4 ;  /* 0x0000000408047825 */ /* 0x002fc600078e0004 */
[----:B------:R-:W3:Y:S04]  /*06a0*/  LDG.E R12, desc[UR12][R2.64+0x4] ;  /* 0x0000040c020c7981 */ /* 0x000ee8000c1e1900 */
        /* <DEDUP_REMOVED lines=14> */
[----:B------:R-:W-:Y:S01]  /*0790*/  IADD3 R8, PT, PT, R8, 0x8, RZ ;  /* 0x0000000808087810 */ /* 0x000fe20007ffe0ff */
[----:B--2--5:R-:W-:-:S04]  /*07a0*/  FFMA R10, R10, R11, R15 ;  /* 0x0000000b0a0a7223 */ /* 0x024fc8000000000f */
[----:B---3--:R-:W-:-:S04]  /*07b0*/  FFMA R10, R13, R12, R10 ;  /* 0x0000000c0d0a7223 */ /* 0x008fc8000000000a */
[----:B----4-:R-:W-:-:S04]  /*07c0*/  FFMA R10, R17, R14, R10 ;  /* 0x0000000e110a7223 */ /* 0x010fc8000000000a */
[----:B------:R-:W-:-:S04]  /*07d0*/  FFMA R10, R19, R16, R10 ;  /* 0x00000010130a7223 */ /* 0x000fc8000000000a */
[----:B------:R-:W-:-:S04]  /*07e0*/  FFMA R10, R21, R18, R10 ;  /* 0x00000012150a7223 */ /* 0x000fc8000000000a */
[----:B------:R-:W-:-:S04]  /*07f0*/  FFMA R23, R23, R20, R10 ;  /* 0x0000001417177223 */ /* 0x000fc8000000000a */
[----:B------:R-:W-:-:S04]  /*0800*/  FFMA R6, R6, R9, R23 ;  /* 0x0000000906067223 */ /* 0x000fc80000000017 */
[----:B------:R-:W-:-:S07]  /*0810*/  FFMA R15, R25, R22, R6 ;  /* 0x00000016190f7223 */ /* 0x000fce0000000006 */
.L_x_5:
[----:B------:R-:W-:Y:S05]  /*0820*/  BRA.U !UP1, `(.L_x_2) ;  /* 0x0000000109a47547 */ /* 0x000fea000b800000 */
[----:B------:R-:W-:Y:S02]  /*0830*/  UISETP.GE.U32.AND UP0, UPT, UR5, 0x4, UPT ;  /* 0x000000040500788c */ /* 0x000fe4000bf06070 */
[----:B------:R-:W-:-:S04]  /*0840*/  ULOP3.LUT UR4, UR8, 0x3, URZ, 0xc0, !UPT ;  /* 0x0000000308047892 */ /* 0x000fc8000f8ec0ff */
[----:B------:R-:W-:-:S03]  /*0850*/  UISETP.NE.AND UP1, UPT, UR4, URZ, UPT ;  /* 0x000000ff0400728c */ /* 0x000fc6000bf25270 */
[----:B------:R-:W-:Y:S08]  /*0860*/  BRA.U !UP0, `(.L_x_6) ;  /* 0x0000000108487547 */ /* 0x000ff0000b800000 */
[----:B------:R-:W1:Y:S01]  /*0870*/  LDC.64 R4, c[0x0][0x390] ;  /* 0x0000e400ff047b82 */ /* 0x000e620000000a00 */
[----:B------:R-:W-:-:S07]  /*0880*/  IADD3 R9, PT, PT, R7, R8, RZ ;  /* 0x0000000807097210 */ /* 0x000fce0007ffe0ff */
[----:B0-----:R-:W0:Y:S01]  /*0890*/  LDC.64 R2, c[0x0][0x388] ;  /* 0x0000e200ff027b82 */ /* 0x001e220000000a00 */
[----:B-1----:R-:W-:-:S05]  /*08a0*/  IMAD.WIDE R4, R9, 0x4, R4 ;  /* 0x0000000409047825 */ /* 0x002fca00078e0204 */
[----:B------:R-:W2:Y:S01]  /*08b0*/  LDG.E R9, desc[UR12][R4.64] ;  /* 0x0000000c04097981 */ /* 0x000ea2000c1e1900 */
[----:B0-----:R-:W-:-:S03]  /*08c0*/  IMAD.WIDE.U32 R2, R8, 0x4, R2 ;  /* 0x0000000408027825 */ /* 0x001fc600078e0002 */
[----:B------:R-:W3:Y:S04]  /*08d0*/  LDG.E R10, desc[UR12][R4.64+0x4] ;  /* 0x0000040c040a7981 */ /* 0x000ee8000c1e1900 */
[----:B------:R-:W2:Y:S04]  /*08e0*/  LDG.E R6, desc[UR12][R2.64] ;  /* 0x0000000c02067981 */ /* 0x000ea8000c1e1900 */
[----:B------:R-:W3:Y:S04]  /*08f0*/  LDG.E R11, desc[UR12][R2.64+0x4] ;  /* 0x0000040c020b7981 */ /* 0x000ee8000c1e1900 */
        /* <DEDUP_REMOVED lines=8> */
[----:B------:R-:W-:-:S07]  /*0980*/  FFMA R15, R17, R14, R6 ;  /* 0x0000000e110f7223 */ /* 0x000fce0000000006 */
.L_x_6:
[----:B------:R-:W-:Y:S05]  /*0990*/  BRA.U !UP1, `(.L_x_2) ;  /* 0x0000000109487547 */ /* 0x000fea000b800000 */
[----:B0-----:R-:W0:Y:S01]  /*09a0*/  LDC.64 R2, c[0x0][0x388] ;  /* 0x0000e200ff027b82 */ /* 0x001e220000000a00 */
[----:B------:R-:W-:Y:S01]  /*09b0*/  IADD3 R7, PT, PT, R7, R8, RZ ;  /* 0x0000000807077210 */ /* 0x000fe20007ffe0ff */
[----:B------:R-:W-:-:S06]  /*09c0*/  UIADD3 UR4, UPT, UPT, -UR4, URZ, URZ ;  /* 0x000000ff04047290 */ /* 0x000fcc000fffe1ff */
[----:B------:R-:W1:Y:S01]  /*09d0*/  LDC.64 R10, c[0x0][0x390] ;  /* 0x0000e400ff0a7b82 */ /* 0x000e620000000a00 */
[----:B0-----:R-:W-:-:S03]  /*09e0*/  IMAD.WIDE.U32 R2, R8, 0x4, R2 ;  /* 0x0000000408027825 */ /* 0x001fc600078e0002 */
[----:B------:R-:W-:Y:S02]  /*09f0*/  MOV R6, R2 ;  /* 0x0000000200067202 */ /* 0x000fe40000000f00 */
[----:B------:R-:W-:-:S07]  /*0a00*/  MOV R5, R3 ;  /* 0x0000000300057202 */ /* 0x000fce0000000f00 */
.L_x_7:
[----:B-1----:R-:W-:Y:S01]  /*0a10*/  IMAD.WIDE R2, R7, 0x4, R10 ;  /* 0x0000000407027825 */ /* 0x002fe200078e020a */
[----:B------:R-:W-:-:S05]  /*0a20*/  MOV R4, R6 ;  /* 0x0000000600047202 */ /* 0x000fca0000000f00 */
[----:B------:R-:W2:Y:S04]  /*0a30*/  LDG.E R2, desc[UR12][R2.64] ;  /* 0x0000000c02027981 */ /* 0x000ea8000c1e1900 */
[----:B------:R0:W2:Y:S01]  /*0a40*/  LDG.E R4, desc[UR12][R4.64] ;  /* 0x0000000c04047981 */ /* 0x0000a2000c1e1900 */
[----:B------:R-:W-:Y:S01]  /*0a50*/  UIADD3 UR4, UPT, UPT, UR4, 0x1, URZ ;  /* 0x0000000104047890 */ /* 0x000fe2000fffe0ff */
[----:B------:R-:W-:Y:S02]  /*0a60*/  IADD3 R6, P0, PT, R6, 0x4, RZ ;  /* 0x0000000406067810 */ /* 0x000fe40007f1e0ff */
[----:B------:R-:W-:Y:S01]  /*0a70*/  IADD3 R7, PT, PT, R7, 0x1, RZ ;  /* 0x0000000107077810 */ /* 0x000fe20007ffe0ff */
[----:B------:R-:W-:Y:S01]  /*0a80*/  UISETP.NE.AND UP0, UPT, UR4, URZ, UPT ;  /* 0x000000ff0400728c */ /* 0x000fe2000bf05270 */
[----:B0-----:R-:W-:Y:S01]  /*0a90*/  IADD3.X R5, PT, PT, RZ, R5, RZ, P0, !PT ;  /* 0x00000005ff057210 */ /* 0x001fe200007fe4ff */
[----:B--2--5:R-:W-:-:S07]  /*0aa0*/  FFMA R15, R4, R2, R15 ;  /* 0x00000002040f7223 */ /* 0x024fce000000000f */
[----:B------:R-:W-:Y:S05]  /*0ab0*/  BRA.U UP0, `(.L_x_7) ;  /* 0xfffffffd00d47547 */ /* 0x000fea000b83ffff */
.L_x_2:
[----:B0-----:R-:W0:Y:S02]  /*0ac0*/  LDC.64 R2, c[0x0][0x380] ;  /* 0x0000e000ff027b82 */ /* 0x001e240000000a00 */
[----:B0-----:R-:W-:-:S05]  /*0ad0*/  IMAD.WIDE R2, R0, 0x4, R2 ;  /* 0x0000000400027825 */ /* 0x001fca00078e0202 */
[----:B-----5:R-:W-:Y:S01]  /*0ae0*/  STG.E desc[UR12][R2.64], R15 ;  /* 0x0000000f02007986 */ /* 0x020fe2000c10190c */
[----:B------:R-:W-:Y:S05]  /*0af0*/  EXIT ;  /* 0x000000000000794d */ /* 0x000fea0003800000 */
.L_x_8:
        /* <DEDUP_REMOVED lines=16> */
.L_x_10:


//--------------------- .nv.shared.reserved.0     --------------------------
	.section	.nv.shared.reserved.0,"aw",@nobits
	.weak		__nv_reservedSMEM_offset_0_alias
	.size		__nv_reservedSMEM_offset_0_alias, 0, 64
	.other		__nv_reservedSMEM_offset_0_alias,@"STO_CUDA_RESERVED_SHARED STV_DEFAULT"
__nv_reservedSMEM_offset_0_alias:
	.zero		0
	.zero		64


//--------------------- .nv.constant0._Z8add_biasPfS_i --------------------------
	.section	.nv.constant0._Z8add_biasPfS_i,"a",@progbits
	.sectionflags	@""
	.align	4
.nv.constant0._Z8add_biasPfS_i:
	.zero		916


//--------------------- .nv.constant0._Z13matmul_kernelPfS_S_S_ii --------------------------
	.section	.nv.constant0._Z13matmul_kernelPfS_S_S_ii,"a",@progbits
	.sectionflags	@""
	.align	4
.nv.constant0._Z13matmul_kernelPfS_S_S_ii:
	.zero		936


//--------------------- SYMBOLS --------------------------

	.type		.nv.reservedSmem.offset0,@object
	.size		.nv.reservedSmem.offset0,0x4
